//
// Generated by NVIDIA NVVM Compiler
//
// Compiler Build ID: CL-36424714
// Cuda compilation tools, release 13.0, V13.0.88
// Based on NVVM 20.0.0
//

.version 9.0
.target sm_100
.address_size 64

	// .globl	_Z6addvecPiS_S_

.visible .entry _Z6addvecPiS_S_(
	.param .u64 .ptr .align 1 _Z6addvecPiS_S__param_0,
	.param .u64 .ptr .align 1 _Z6addvecPiS_S__param_1,
	.param .u64 .ptr .align 1 _Z6addvecPiS_S__param_2
)
{
	.reg .pred 	%p<2>;
	.reg .b32 	%r<5>;
	.reg .b64 	%rd<11>;

	ld.param.u64 	%rd1, [_Z6addvecPiS_S__param_0];
	ld.param.u64 	%rd2, [_Z6addvecPiS_S__param_1];
	ld.param.u64 	%rd3, [_Z6addvecPiS_S__param_2];
	mov.u32 	%r1, %ctaid.x;
	setp.gt.u32 	%p1, %r1, 9;
	@%p1 bra 	$L__BB0_2;
	cvta.to.global.u64 	%rd4, %rd1;
	cvta.to.global.u64 	%rd5, %rd2;
	cvta.to.global.u64 	%rd6, %rd3;
	mul.wide.u32 	%rd7, %r1, 4;
	add.s64 	%rd8, %rd4, %rd7;
	ld.global.u32 	%r2, [%rd8];
	add.s64 	%rd9, %rd5, %rd7;
	ld.global.u32 	%r3, [%rd9];
	add.s32 	%r4, %r3, %r2;
	add.s64 	%rd10, %rd6, %rd7;
	st.global.u32 	[%rd10], %r4;
$L__BB0_2:
	ret;

}


// ===== COMPILED SASS (sm_100) =====

	.target	sm_100

	.elftype	@"ET_EXEC"


//--------------------- .note.nv.tkinfo           --------------------------
	.section	.note.nv.tkinfo,"",@"SHT_NOTE"
	.sectionflags	@"SHF_NOTE_NV_TKINFO"
	.tkinfo
        /*0018*/ 	.word	0x00000002
        /*0030*/ 	.string	""
        /*0030*/ 	.string	"ptxas"
        /*0030*/ 	.string	"Cuda compilation tools, release 13.0, V13.0.88"
        /*0030*/ 	.string	"Build cuda_13.0.r13.0/compiler.36424714_0"
        /*0030*/ 	.string	"-arch sm_100 -m 64 "



//--------------------- .note.nv.cuinfo           --------------------------
	.section	.note.nv.cuinfo,"",@"SHT_NOTE"
	.sectionflags	@"SHF_NOTE_NV_CUINFO"
        /*0018*/ 	.short	0x0002
        /*001a*/ 	.short	0x0064
        /*001c*/ 	.short	0x0082
	.zero		2


//--------------------- .nv.info                  --------------------------
	.section	.nv.info,"",@"SHT_CUDA_INFO"
	.align	4


	//----- nvinfo : EIATTR_REGCOUNT
	.align		4
        /*0000*/ 	.byte	0x04, 0x2f
        /*0002*/ 	.short	(.L_1 - .L_0)
	.align		4
.L_0:
        /*0004*/ 	.word	index@(_Z6addvecPiS_S_)
        /*0008*/ 	.word	0x0000000c


	//----- nvinfo : EIATTR_FRAME_SIZE
	.align		4
.L_1:
        /*000c*/ 	.byte	0x04, 0x11
        /*000e*/ 	.short	(.L_3 - .L_2)
	.align		4
.L_2:
        /*0010*/ 	.word	index@(_Z6addvecPiS_S_)
        /*0014*/ 	.word	0x00000000


	//----- nvinfo : EIATTR_MIN_STACK_SIZE
	.align		4
.L_3:
        /*0018*/ 	.byte	0x04, 0x12
        /*001a*/ 	.short	(.L_5 - .L_4)
	.align		4
.L_4:
        /*001c*/ 	.word	index@(_Z6addvecPiS_S_)
        /*0020*/ 	.word	0x00000000
.L_5:


//--------------------- .nv.compat                --------------------------
	.section	.nv.compat,"",@"SHT_CUDA_COMPAT_INFO"
	.align	4
        /*0000*/ 	.byte	0x02, 0x09, 0x00, 0x00, 0x02, 0x02, 0x01, 0x00, 0x02, 0x05, 0x05, 0x00, 0x03, 0x07, 0x01, 0x01
        /*0010*/ 	.byte	0x02, 0x03, 0x00, 0x00, 0x02, 0x06, 0x01, 0x00, 0x04, 0x0b, 0x08, 0x00, 0x09, 0x00, 0x00, 0x00
        /*0020*/ 	.byte	0x00, 0x00, 0x00, 0x00


//--------------------- .nv.info._Z6addvecPiS_S_  --------------------------
	.section	.nv.info._Z6addvecPiS_S_,"",@"SHT_CUDA_INFO"
	.sectionflags	@""
	.align	4


	//----- nvinfo : EIATTR_CUDA_API_VERSION
	.align		4
        /*0000*/ 	.byte	0x04, 0x37
        /*0002*/ 	.short	(.L_7 - .L_6)
.L_6:
        /*0004*/ 	.word	0x00000082


	//----- nvinfo : EIATTR_KPARAM_INFO
	.align		4
.L_7:
        /*0008*/ 	.byte	0x04, 0x17
        /*000a*/ 	.short	(.L_9 - .L_8)
.L_8:
        /*000c*/ 	.word	0x00000000
        /*0010*/ 	.short	0x0002
        /*0012*/ 	.short	0x0010
        /*0014*/ 	.byte	0x00, 0xf5, 0x21, 0x00


	//----- nvinfo : EIATTR_KPARAM_INFO
	.align		4
.L_9:
        /*0018*/ 	.byte	0x04, 0x17
        /*001a*/ 	.short	(.L_11 - .L_10)
.L_10:
        /*001c*/ 	.word	0x00000000
        /*0020*/ 	.short	0x0001
        /*0022*/ 	.short	0x0008
        /*0024*/ 	.byte	0x00, 0xf5, 0x21, 0x00


	//----- nvinfo : EIATTR_KPARAM_INFO
	.align		4
.L_11:
        /*0028*/ 	.byte	0x04, 0x17
        /*002a*/ 	.short	(.L_13 - .L_12)
.L_12:
        /*002c*/ 	.word	0x00000000
        /*0030*/ 	.short	0x0000
        /*0032*/ 	.short	0x0000
        /*0034*/ 	.byte	0x00, 0xf5, 0x21, 0x00


	//----- nvinfo : EIATTR_SPARSE_MMA_MASK
	.align		4
.L_13:
        /*0038*/ 	.byte	0x03, 0x50
        /*003a*/ 	.short	0x0000


	//----- nvinfo : EIATTR_MAXREG_COUNT
	.align		4
        /*003c*/ 	.byte	0x03, 0x1b
        /*003e*/ 	.short	0x00ff


	//----- nvinfo : EIATTR_MERCURY_ISA_VERSION
	.align		4
        /*0040*/ 	.byte	0x03, 0x5f
        /*0042*/ 	.short	0x0101


	//----- nvinfo : EIATTR_VRC_CTA_INIT_COUNT
	.align		4
        /*0044*/ 	.byte	0x02, 0x4a
	.zero		1
	.zero		1


	//----- nvinfo : EIATTR_EXIT_INSTR_OFFSETS
	.align		4
        /*0048*/ 	.byte	0x04, 0x1c
        /*004a*/ 	.short	(.L_15 - .L_14)


	//   ....[0]....
.L_14:
        /*004c*/ 	.word	0x00000030


	//   ....[1]....
        /*0050*/ 	.word	0x000000f0


	//----- nvinfo : EIATTR_CBANK_PARAM_SIZE
	.align		4
.L_15:
        /*0054*/ 	.byte	0x03, 0x19
        /*0056*/ 	.short	0x0018


	//----- nvinfo : EIATTR_PARAM_CBANK
	.align		4
        /*0058*/ 	.byte	0x04, 0x0a
        /*005a*/ 	.short	(.L_17 - .L_16)
	.align		4
.L_16:
        /*005c*/ 	.word	index@(.nv.constant0._Z6addvecPiS_S_)
        /*0060*/ 	.short	0x0380
        /*0062*/ 	.short	0x0018


	//----- nvinfo : EIATTR_SW_WAR
	.align		4
.L_17:
        /*0064*/ 	.byte	0x04, 0x36
        /*0066*/ 	.short	(.L_19 - .L_18)
.L_18:
        /*0068*/ 	.word	0x00000008
.L_19:


//--------------------- .nv.callgraph             --------------------------
	.section	.nv.callgraph,"",@"SHT_CUDA_CALLGRAPH"
	.align	4
	.sectionentsize	8
	.align		4
        /*0000*/ 	.word	0x00000000
	.align		4
        /*0004*/ 	.word	0xffffffff
	.align		4
        /*0008*/ 	.word	0x00000000
	.align		4
        /*000c*/ 	.word	0xfffffffe
	.align		4
        /*0010*/ 	.word	0x00000000
	.align		4
        /*0014*/ 	.word	0xfffffffd
	.align		4
        /*0018*/ 	.word	0x00000000
	.align		4
        /*001c*/ 	.word	0xfffffffc


//--------------------- .text._Z6addvecPiS_S_     --------------------------
	.section	.text._Z6addvecPiS_S_,"ax",@progbits
	.align	128
        .global         _Z6addvecPiS_S_
        .type           _Z6addvecPiS_S_,@function
        .size           _Z6addvecPiS_S_,(.L_x_1 - _Z6addvecPiS_S_)
        .other          _Z6addvecPiS_S_,@"STO_CUDA_ENTRY STV_DEFAULT"
_Z6addvecPiS_S_:
.text._Z6addvecPiS_S_:
[----:B------:R-:W-:Y:S01]  /*0000*/  LDC R1, c[0x0][0x37c] ;  /* 0x0000df00ff017b82 */ /* 0x000fe20000000800 */
[----:B------:R-:W0:Y:S02]  /*0010*/  S2R R9, SR_CTAID.X ;  /* 0x0000000000097919 */ /* 0x000e240000002500 */
[----:B0-----:R-:W-:-:S13]  /*0020*/  ISETP.GT.U32.AND P0, PT, R9, 0x9, PT ;  /* 0x000000090900780c */ /* 0x001fda0003f04070 */
[----:B------:R-:W-:Y:S05]  /*0030*/  @P0 EXIT ;  /* 0x000000000000094d */ /* 0x000fea0003800000 */
[----:B------:R-:W0:Y:S01]  /*0040*/  LDC.64 R2, c[0x0][0x380] ;  /* 0x0000e000ff027b82 */ /* 0x000e220000000a00 */
[----:B------:R-:W1:Y:S07]  /*0050*/  LDCU.64 UR4, c[0x0][0x358] ;  /* 0x00006b00ff0477ac */ /* 0x000e6e0008000a00 */
[----:B------:R-:W2:Y:S08]  /*0060*/  LDC.64 R4, c[0x0][0x388] ;  /* 0x0000e200ff047b82 */ /* 0x000eb00000000a00 */
[----:B------:R-:W3:Y:S01]  /*0070*/  LDC.64 R6, c[0x0][0x390] ;  /* 0x0000e400ff067b82 */ /* 0x000ee20000000a00 */
[----:B0-----:R-:W-:-:S06]  /*0080*/  IMAD.WIDE.U32 R2, R9, 0x4, R2 ;  /* 0x0000000409027825 */ /* 0x001fcc00078e0002 */
[----:B-1----:R-:W4:Y:S01]  /*0090*/  LDG.E R2, desc[UR4][R2.64] ;  /* 0x0000000402027981 */ /* 0x002f22000c1e1900 */
[----:B--2---:R-:W-:-:S06]  /*00a0*/  IMAD.WIDE.U32 R4, R9, 0x4, R4 ;  /* 0x0000000409047825 */ /* 0x004fcc00078e0004 */
[----:B------:R-:W4:Y:S01]  /*00b0*/  LDG.E R5, desc[UR4][R4.64] ;  /* 0x0000000404057981 */ /* 0x000f22000c1e1900 */
[----:B---3--:R-:W-:Y:S01]  /*00c0*/  IMAD.WIDE.U32 R6, R9, 0x4, R6 ;  /* 0x0000000409067825 */ /* 0x008fe200078e0006 */
[----:B----4-:R-:W-:-:S05]  /*00d0*/  IADD3 R9, PT, PT, R2, R5, RZ ;  /* 0x0000000502097210 */ /* 0x010fca0007ffe0ff */
[----:B------:R-:W-:Y:S01]  /*00e0*/  STG.E desc[UR4][R6.64], R9 ;  /* 0x0000000906007986 */ /* 0x000fe2000c101904 */
[----:B------:R-:W-:Y:S05]  /*00f0*/  EXIT ;  /* 0x000000000000794d */ /* 0x000fea0003800000 */
.L_x_0:
[----:B------:R-:W-:-:S00]  /*0100*/  BRA `(.L_x_0) ;  /* 0xfffffffc00fc7947 */ /* 0x000fc0000383ffff */
[----:B------:R-:W-:-:S00]  /*0110*/  NOP ;  /* 0x0000000000007918 */ /* 0x000fc00000000000 */
        /* <DEDUP_REMOVED lines=14> */
.L_x_1:


//--------------------- .nv.shared.reserved.0     --------------------------
	.section	.nv.shared.reserved.0,"aw",@nobits
	.weak		__nv_reservedSMEM_offset_0_alias
	.size		__nv_reservedSMEM_offset_0_alias, 0, 64
	.other		__nv_reservedSMEM_offset_0_alias,@"STO_CUDA_RESERVED_SHARED STV_DEFAULT"
__nv_reservedSMEM_offset_0_alias:
	.zero		0
	.zero		64


//--------------------- .nv.constant0._Z6addvecPiS_S_ --------------------------
	.section	.nv.constant0._Z6addvecPiS_S_,"a",@progbits
	.sectionflags	@""
	.align	4
.nv.constant0._Z6addvecPiS_S_:
	.zero		920


//--------------------- SYMBOLS --------------------------

	.type		.nv.reservedSmem.offset0,@object
	.size		.nv.reservedSmem.offset0,0x4
